	.headerflags	@"EF_CUDA_TEXMODE_UNIFIED EF_CUDA_64BIT_ADDRESS EF_CUDA_ACCELERATORS EF_CUDA_SM90 EF_CUDA_VIRTUAL_SM(EF_CUDA_SM90)"
	.elftype	@"ET_EXEC"


//--------------------- .nv.info                  --------------------------
	.section	.nv.info,"",@"SHT_CUDA_INFO"
	.align	4


	//----- nvinfo : EIATTR_REGCOUNT
	.align		4
        /*0000*/ 	.byte	0x04, 0x2f
        /*0002*/ 	.short	(.L_1 - .L_0)
	.align		4
.L_0:
        /*0004*/ 	.word	index@(triton_poi_fused_cat_68)
        /*0008*/ 	.word	0x00000012


	//----- nvinfo : EIATTR_MIN_STACK_SIZE
	.align		4
.L_1:
        /*000c*/ 	.byte	0x04, 0x12
        /*000e*/ 	.short	(.L_3 - .L_2)
	.align		4
.L_2:
        /*0010*/ 	.word	index@(triton_poi_fused_cat_68)
        /*0014*/ 	.word	0x00000000


	//----- nvinfo : EIATTR_FRAME_SIZE
	.align		4
.L_3:
        /*0018*/ 	.byte	0x04, 0x11
        /*001a*/ 	.short	(.L_5 - .L_4)
	.align		4
.L_4:
        /*001c*/ 	.word	index@(triton_poi_fused_cat_68)
        /*0020*/ 	.word	0x00000000


	//----- nvinfo : EIATTR_MIN_STACK_SIZE
	.align		4
.L_5:
        /*0024*/ 	.byte	0x04, 0x12
        /*0026*/ 	.short	(.L_7 - .L_6)
	.align		4
.L_6:
        /*0028*/ 	.word	index@(triton_poi_fused_cat_68)
        /*002c*/ 	.word	0x00000000
.L_7:


//--------------------- .nv.info.triton_poi_fused_cat_68 --------------------------
	.section	.nv.info.triton_poi_fused_cat_68,"",@"SHT_CUDA_INFO"
	.sectionflags	@""
	.align	4


	//----- nvinfo : EIATTR_CUDA_API_VERSION
	.align		4
        /*0000*/ 	.byte	0x04, 0x37
        /*0002*/ 	.short	(.L_9 - .L_8)
.L_8:
        /*0004*/ 	.word	0x0000007c


	//----- nvinfo : EIATTR_KPARAM_INFO
	.align		4
.L_9:
        /*0008*/ 	.byte	0x04, 0x17
        /*000a*/ 	.short	(.L_11 - .L_10)
.L_10:
        /*000c*/ 	.word	0x00000000
        /*0010*/ 	.short	0x0004
        /*0012*/ 	.short	0x0020
        /*0014*/ 	.byte	0x00, 0xf0, 0x11, 0x00


	//----- nvinfo : EIATTR_KPARAM_INFO
	.align		4
.L_11:
        /*0018*/ 	.byte	0x04, 0x17
        /*001a*/ 	.short	(.L_13 - .L_12)
.L_12:
        /*001c*/ 	.word	0x00000000
        /*0020*/ 	.short	0x0003
        /*0022*/ 	.short	0x0018
        /*0024*/ 	.byte	0x00, 0xf4, 0x21, 0x00


	//----- nvinfo : EIATTR_KPARAM_INFO
	.align		4
.L_13:
        /*0028*/ 	.byte	0x04, 0x17
        /*002a*/ 	.short	(.L_15 - .L_14)
.L_14:
        /*002c*/ 	.word	0x00000000
        /*0030*/ 	.short	0x0002
        /*0032*/ 	.short	0x0010
        /*0034*/ 	.byte	0x00, 0xf4, 0x21, 0x00


	//----- nvinfo : EIATTR_KPARAM_INFO
	.align		4
.L_15:
        /*0038*/ 	.byte	0x04, 0x17
        /*003a*/ 	.short	(.L_17 - .L_16)
.L_16:
        /*003c*/ 	.word	0x00000000
        /*0040*/ 	.short	0x0001
        /*0042*/ 	.short	0x0008
        /*0044*/ 	.byte	0x00, 0xf4, 0x21, 0x00


	//----- nvinfo : EIATTR_KPARAM_INFO
	.align		4
.L_17:
        /*0048*/ 	.byte	0x04, 0x17
        /*004a*/ 	.short	(.L_19 - .L_18)
.L_18:
        /*004c*/ 	.word	0x00000000
        /*0050*/ 	.short	0x0000
        /*0052*/ 	.short	0x0000
        /*0054*/ 	.byte	0x00, 0xf4, 0x21, 0x00


	//----- nvinfo : EIATTR_SPARSE_MMA_MASK
	.align		4
.L_19:
        /*0058*/ 	.byte	0x03, 0x50
        /*005a*/ 	.short	0x0000


	//----- nvinfo : EIATTR_MAXREG_COUNT
	.align		4
        /*005c*/ 	.byte	0x03, 0x1b
        /*005e*/ 	.short	0x00ff


	//----- nvinfo : EIATTR_EXIT_INSTR_OFFSETS
	.align		4
        /*0060*/ 	.byte	0x04, 0x1c
        /*0062*/ 	.short	(.L_21 - .L_20)


	//   ....[0]....
.L_20:
        /*0064*/ 	.word	0x000001b0


	//   ....[1]....
        /*0068*/ 	.word	0x000001d0


	//----- nvinfo : EIATTR_REQNTID
	.align		4
.L_21:
        /*006c*/ 	.byte	0x04, 0x10
        /*006e*/ 	.short	(.L_23 - .L_22)
.L_22:
        /*0070*/ 	.word	0x00000080
        /*0074*/ 	.word	0x00000001
        /*0078*/ 	.word	0x00000001


	//----- nvinfo : EIATTR_CBANK_PARAM_SIZE
	.align		4
.L_23:
        /*007c*/ 	.byte	0x03, 0x19
        /*007e*/ 	.short	0x0024


	//----- nvinfo : EIATTR_PARAM_CBANK
	.align		4
        /*0080*/ 	.byte	0x04, 0x0a
        /*0082*/ 	.short	(.L_25 - .L_24)
	.align		4
.L_24:
        /*0084*/ 	.word	index@(.nv.constant0.triton_poi_fused_cat_68)
        /*0088*/ 	.short	0x0210
        /*008a*/ 	.short	0x0024


	//----- nvinfo : EIATTR_SW_WAR
	.align		4
.L_25:
        /*008c*/ 	.byte	0x04, 0x36
        /*008e*/ 	.short	(.L_27 - .L_26)
.L_26:
        /*0090*/ 	.word	0x00000008
.L_27:


//--------------------- .nv.callgraph             --------------------------
	.section	.nv.callgraph,"",@"SHT_CUDA_CALLGRAPH"
	.align	4
	.sectionentsize	8
	.align		4
        /*0000*/ 	.word	0x00000000
	.align		4
        /*0004*/ 	.word	0xffffffff
	.align		4
        /*0008*/ 	.word	0x00000000
	.align		4
        /*000c*/ 	.word	0xfffffffe
	.align		4
        /*0010*/ 	.word	0x00000000
	.align		4
        /*0014*/ 	.word	0xfffffffd
	.align		4
        /*0018*/ 	.word	0x00000000
	.align		4
        /*001c*/ 	.word	0xfffffffc


//--------------------- .text.triton_poi_fused_cat_68 --------------------------
	.section	.text.triton_poi_fused_cat_68,"ax",@progbits
	.align	128
        .global         triton_poi_fused_cat_68
        .type           triton_poi_fused_cat_68,@function
        .size           triton_poi_fused_cat_68,(.L_x_1 - triton_poi_fused_cat_68)
        .other          triton_poi_fused_cat_68,@"STO_CUDA_ENTRY STV_DEFAULT"
triton_poi_fused_cat_68:
.text.triton_poi_fused_cat_68:
[----:B------:R-:W0:Y:S01]  /*0000*/  LDC R1, c[0x0][0x28] ;  /* 0x00000a00ff017b82 */ /* 0x000e220000000800 */
[----:B------:R-:W1:Y:S07]  /*0010*/  S2R R0, SR_TID.X ;  /* 0x0000000000007919 */ /* 0x000e6e0000002100 */
[----:B------:R-:W2:Y:S01]  /*0020*/  LDC.64 R2, c[0x0][0x210] ;  /* 0x00008400ff027b82 */ /* 0x000ea20000000a00 */
[----:B------:R-:W-:Y:S01]  /*0030*/  HFMA2.MMA R13, -RZ, RZ, 0, 0 ;  /* 0x00000000ff0d7435 */ /* 0x000fe200000001ff */
[----:B------:R-:W-:Y:S01]  /*0040*/  ULDC.64 UR4, c[0x0][0x208] ;  /* 0x0000820000047ab9 */ /* 0x000fe20000000a00 */
[----:B------:R-:W3:Y:S05]  /*0050*/  S2R R11, SR_CTAID.X ;  /* 0x00000000000b7919 */ /* 0x000eea0000002500 */
[----:B------:R-:W4:Y:S08]  /*0060*/  LDC.64 R4, c[0x0][0x218] ;  /* 0x00008600ff047b82 */ /* 0x000f300000000a00 */
[----:B------:R-:W5:Y:S08]  /*0070*/  LDC.64 R6, c[0x0][0x220] ;  /* 0x00008800ff067b82 */ /* 0x000f700000000a00 */
[----:B------:R-:W4:Y:S01]  /*0080*/  LDC.64 R8, c[0x0][0x228] ;  /* 0x00008a00ff087b82 */ /* 0x000f220000000a00 */
[----:B-1----:R-:W-:-:S05]  /*0090*/  LOP3.LUT R0, R0, 0x7f, RZ, 0xc0, !PT ;  /* 0x0000007f00007812 */ /* 0x002fca00078ec0ff */
[----:B---3--:R-:W-:-:S04]  /*00a0*/  IMAD R11, R11, 0x80, R0 ;  /* 0x000000800b0b7824 */ /* 0x008fc800078e0200 */
[C---:B--2---:R-:W-:Y:S01]  /*00b0*/  IMAD.WIDE R2, R11.reuse, 0x4, R2 ;  /* 0x000000040b027825 */ /* 0x044fe200078e0202 */
[----:B------:R-:W-:-:S13]  /*00c0*/  ISETP.GE.AND P0, PT, R11, 0x800, PT ;  /* 0x000008000b00780c */ /* 0x000fda0003f06270 */
[----:B------:R4:W2:Y:S01]  /*00d0*/  @!P0 LDG.E R13, desc[UR4][R2.64] ;  /* 0x00000004020d8981 */ /* 0x0008a2000c1e1900 */
[----:B------:R-:W-:-:S04]  /*00e0*/  SHF.R.S32.HI R0, RZ, 0x1f, R11 ;  /* 0x0000001fff007819 */ /* 0x000fc8000001140b */
[----:B------:R-:W-:-:S04]  /*00f0*/  LEA.HI R0, R0, R11, RZ, 0x9 ;  /* 0x0000000b00007211 */ /* 0x000fc800078f48ff */
[----:B------:R-:W-:Y:S02]  /*0100*/  LOP3.LUT R10, R0, 0xfffffe00, RZ, 0xc0, !PT ;  /* 0xfffffe00000a7812 */ /* 0x000fe400078ec0ff */
[----:B------:R-:W-:-:S03]  /*0110*/  SHF.R.S32.HI R0, RZ, 0x9, R0 ;  /* 0x00000009ff007819 */ /* 0x000fc60000011400 */
[----:B------:R-:W-:-:S04]  /*0120*/  IMAD.IADD R11, R11, 0x1, -R10 ;  /* 0x000000010b0b7824 */ /* 0x000fc800078e0a0a */
[----:B------:R-:W-:-:S04]  /*0130*/  IMAD R11, R0, 0x3e00, R11 ;  /* 0x00003e00000b7824 */ /* 0x000fc800078e020b */
[----:B----4-:R-:W-:Y:S01]  /*0140*/  IMAD.WIDE R2, R11, 0x4, R4 ;  /* 0x000000040b027825 */ /* 0x010fe200078e0204 */
[----:B------:R-:W-:-:S05]  /*0150*/  IADD3 R15, R10, R11, RZ ;  /* 0x0000000b0a0f7210 */ /* 0x000fca0007ffe0ff */
[----:B-----5:R-:W-:-:S04]  /*0160*/  IMAD.WIDE R4, R15, 0x4, R6 ;  /* 0x000000040f047825 */ /* 0x020fc800078e0206 */
[----:B------:R-:W-:-:S04]  /*0170*/  IMAD.IADD R7, R10, 0x1, R15 ;  /* 0x000000010a077824 */ /* 0x000fc800078e020f */
[----:B0-----:R-:W-:Y:S01]  /*0180*/  IMAD.WIDE R6, R7, 0x4, R8 ;  /* 0x0000000407067825 */ /* 0x001fe200078e0208 */
[----:B--2---:R0:W-:Y:S04]  /*0190*/  @!P0 STG.E desc[UR4][R2.64], R13 ;  /* 0x0000000d02008986 */ /* 0x0041e8000c101904 */
[----:B------:R0:W-:Y:S02]  /*01a0*/  @!P0 STG.E desc[UR4][R4.64], R13 ;  /* 0x0000000d04008986 */ /* 0x0001e4000c101904 */
[----:B0-----:R-:W-:Y:S05]  /*01b0*/  @P0 EXIT ;  /* 0x000000000000094d */ /* 0x001fea0003800000 */
[----:B------:R-:W-:Y:S01]  /*01c0*/  STG.E desc[UR4][R6.64], R13 ;  /* 0x0000000d06007986 */ /* 0x000fe2000c101904 */
[----:B------:R-:W-:Y:S05]  /*01d0*/  EXIT ;  /* 0x000000000000794d */ /* 0x000fea0003800000 */
.L_x_0:
[----:B------:R-:W-:-:S00]  /*01e0*/  BRA `(.L_x_0) ;  /* 0xfffffffc00fc7947 */ /* 0x000fc0000383ffff */
[----:B------:R-:W-:-:S00]  /*01f0*/  NOP ;  /* 0x0000000000007918 */ /* 0x000fc00000000000 */
        /* <DEDUP_REMOVED lines=8> */
.L_x_1:


//--------------------- .nv.constant0.triton_poi_fused_cat_68 --------------------------
	.section	.nv.constant0.triton_poi_fused_cat_68,"a",@progbits
	.sectionflags	@""
	.align	4
.nv.constant0.triton_poi_fused_cat_68:
	.zero		564
